	.headerflags	@"EF_CUDA_TEXMODE_UNIFIED EF_CUDA_64BIT_ADDRESS EF_CUDA_ACCELERATORS EF_CUDA_SM90 EF_CUDA_VIRTUAL_SM(EF_CUDA_SM90)"
	.elftype	@"ET_EXEC"


//--------------------- .nv.info                  --------------------------
	.section	.nv.info,"",@"SHT_CUDA_INFO"
	.align	4


	//----- nvinfo : EIATTR_REGCOUNT
	.align		4
        /*0000*/ 	.byte	0x04, 0x2f
        /*0002*/ 	.short	(.L_3 - .L_2)
	.align		4
.L_2:
        /*0004*/ 	.word	index@(triton_poi_fused__native_batch_norm_legit_no_training_relu_5)
        /*0008*/ 	.word	0x00000012


	//----- nvinfo : EIATTR_MIN_STACK_SIZE
	.align		4
.L_3:
        /*000c*/ 	.byte	0x04, 0x12
        /*000e*/ 	.short	(.L_5 - .L_4)
	.align		4
.L_4:
        /*0010*/ 	.word	index@(triton_poi_fused__native_batch_norm_legit_no_training_relu_5)
        /*0014*/ 	.word	0x00000000


	//----- nvinfo : EIATTR_FRAME_SIZE
	.align		4
.L_5:
        /*0018*/ 	.byte	0x04, 0x11
        /*001a*/ 	.short	(.L_7 - .L_6)
	.align		4
.L_6:
        /*001c*/ 	.word	index@(triton_poi_fused__native_batch_norm_legit_no_training_relu_5)
        /*0020*/ 	.word	0x00000000


	//----- nvinfo : EIATTR_MIN_STACK_SIZE
	.align		4
.L_7:
        /*0024*/ 	.byte	0x04, 0x12
        /*0026*/ 	.short	(.L_9 - .L_8)
	.align		4
.L_8:
        /*0028*/ 	.word	index@(triton_poi_fused__native_batch_norm_legit_no_training_relu_5)
        /*002c*/ 	.word	0x00000000
.L_9:


//--------------------- .nv.info.triton_poi_fused__native_batch_norm_legit_no_training_relu_5 --------------------------
	.section	.nv.info.triton_poi_fused__native_batch_norm_legit_no_training_relu_5,"",@"SHT_CUDA_INFO"
	.sectionflags	@""
	.align	4


	//----- nvinfo : EIATTR_CUDA_API_VERSION
	.align		4
        /*0000*/ 	.byte	0x04, 0x37
        /*0002*/ 	.short	(.L_11 - .L_10)
.L_10:
        /*0004*/ 	.word	0x0000007c


	//----- nvinfo : EIATTR_KPARAM_INFO
	.align		4
.L_11:
        /*0008*/ 	.byte	0x04, 0x17
        /*000a*/ 	.short	(.L_13 - .L_12)
.L_12:
        /*000c*/ 	.word	0x00000000
        /*0010*/ 	.short	0x0006
        /*0012*/ 	.short	0x0030
        /*0014*/ 	.byte	0x00, 0xf0, 0x11, 0x00


	//----- nvinfo : EIATTR_KPARAM_INFO
	.align		4
.L_13:
        /*0018*/ 	.byte	0x04, 0x17
        /*001a*/ 	.short	(.L_15 - .L_14)
.L_14:
        /*001c*/ 	.word	0x00000000
        /*0020*/ 	.short	0x0005
        /*0022*/ 	.short	0x0028
        /*0024*/ 	.byte	0x00, 0xf4, 0x21, 0x00


	//----- nvinfo : EIATTR_KPARAM_INFO
	.align		4
.L_15:
        /*0028*/ 	.byte	0x04, 0x17
        /*002a*/ 	.short	(.L_17 - .L_16)
.L_16:
        /*002c*/ 	.word	0x00000000
        /*0030*/ 	.short	0x0004
        /*0032*/ 	.short	0x0020
        /*0034*/ 	.byte	0x00, 0xf4, 0x21, 0x00


	//----- nvinfo : EIATTR_KPARAM_INFO
	.align		4
.L_17:
        /*0038*/ 	.byte	0x04, 0x17
        /*003a*/ 	.short	(.L_19 - .L_18)
.L_18:
        /*003c*/ 	.word	0x00000000
        /*0040*/ 	.short	0x0003
        /*0042*/ 	.short	0x0018
        /*0044*/ 	.byte	0x00, 0xf4, 0x21, 0x00


	//----- nvinfo : EIATTR_KPARAM_INFO
	.align		4
.L_19:
        /*0048*/ 	.byte	0x04, 0x17
        /*004a*/ 	.short	(.L_21 - .L_20)
.L_20:
        /*004c*/ 	.word	0x00000000
        /*0050*/ 	.short	0x0002
        /*0052*/ 	.short	0x0010
        /*0054*/ 	.byte	0x00, 0xf4, 0x21, 0x00


	//----- nvinfo : EIATTR_KPARAM_INFO
	.align		4
.L_21:
        /*0058*/ 	.byte	0x04, 0x17
        /*005a*/ 	.short	(.L_23 - .L_22)
.L_22:
        /*005c*/ 	.word	0x00000000
        /*0060*/ 	.short	0x0001
        /*0062*/ 	.short	0x0008
        /*0064*/ 	.byte	0x00, 0xf4, 0x21, 0x00


	//----- nvinfo : EIATTR_KPARAM_INFO
	.align		4
.L_23:
        /*0068*/ 	.byte	0x04, 0x17
        /*006a*/ 	.short	(.L_25 - .L_24)
.L_24:
        /*006c*/ 	.word	0x00000000
        /*0070*/ 	.short	0x0000
        /*0072*/ 	.short	0x0000
        /*0074*/ 	.byte	0x00, 0xf4, 0x21, 0x00


	//----- nvinfo : EIATTR_SPARSE_MMA_MASK
	.align		4
.L_25:
        /*0078*/ 	.byte	0x03, 0x50
        /*007a*/ 	.short	0x0000


	//----- nvinfo : EIATTR_MAXREG_COUNT
	.align		4
        /*007c*/ 	.byte	0x03, 0x1b
        /*007e*/ 	.short	0x00ff


	//----- nvinfo : EIATTR_EXIT_INSTR_OFFSETS
	.align		4
        /*0080*/ 	.byte	0x04, 0x1c
        /*0082*/ 	.short	(.L_27 - .L_26)


	//   ....[0]....
.L_26:
        /*0084*/ 	.word	0x000003d0


	//----- nvinfo : EIATTR_REQNTID
	.align		4
.L_27:
        /*0088*/ 	.byte	0x04, 0x10
        /*008a*/ 	.short	(.L_29 - .L_28)
.L_28:
        /*008c*/ 	.word	0x00000080
        /*0090*/ 	.word	0x00000001
        /*0094*/ 	.word	0x00000001


	//----- nvinfo : EIATTR_CBANK_PARAM_SIZE
	.align		4
.L_29:
        /*0098*/ 	.byte	0x03, 0x19
        /*009a*/ 	.short	0x0034


	//----- nvinfo : EIATTR_PARAM_CBANK
	.align		4
        /*009c*/ 	.byte	0x04, 0x0a
        /*009e*/ 	.short	(.L_31 - .L_30)
	.align		4
.L_30:
        /*00a0*/ 	.word	index@(.nv.constant0.triton_poi_fused__native_batch_norm_legit_no_training_relu_5)
        /*00a4*/ 	.short	0x0210
        /*00a6*/ 	.short	0x0034


	//----- nvinfo : EIATTR_SW_WAR
	.align		4
.L_31:
        /*00a8*/ 	.byte	0x04, 0x36
        /*00aa*/ 	.short	(.L_33 - .L_32)
.L_32:
        /*00ac*/ 	.word	0x00000008
.L_33:


//--------------------- .nv.callgraph             --------------------------
	.section	.nv.callgraph,"",@"SHT_CUDA_CALLGRAPH"
	.align	4
	.sectionentsize	8
	.align		4
        /*0000*/ 	.word	0x00000000
	.align		4
        /*0004*/ 	.word	0xffffffff
	.align		4
        /*0008*/ 	.word	0x00000000
	.align		4
        /*000c*/ 	.word	0xfffffffe
	.align		4
        /*0010*/ 	.word	0x00000000
	.align		4
        /*0014*/ 	.word	0xfffffffd
	.align		4
        /*0018*/ 	.word	0x00000000
	.align		4
        /*001c*/ 	.word	0xfffffffc


//--------------------- .nv.constant4             --------------------------
	.section	.nv.constant4,"a",@progbits
	.align	8
	.align		8
.nv.constant4:
        /*0000*/ 	.dword	_$_str
	.align		8
        /*0008*/ 	.dword	_$_str_$_2


//--------------------- .text.triton_poi_fused__native_batch_norm_legit_no_training_relu_5 --------------------------
	.section	.text.triton_poi_fused__native_batch_norm_legit_no_training_relu_5,"ax",@progbits
	.align	128
        .global         triton_poi_fused__native_batch_norm_legit_no_training_relu_5
        .type           triton_poi_fused__native_batch_norm_legit_no_training_relu_5,@function
        .size           triton_poi_fused__native_batch_norm_legit_no_training_relu_5,(.L_x_1 - triton_poi_fused__native_batch_norm_legit_no_training_relu_5)
        .other          triton_poi_fused__native_batch_norm_legit_no_training_relu_5,@"STO_CUDA_ENTRY STV_DEFAULT"
triton_poi_fused__native_batch_norm_legit_no_training_relu_5:
.text.triton_poi_fused__native_batch_norm_legit_no_training_relu_5:
[----:B------:R-:W-:Y:S01]  /*0000*/  LDC R1, c[0x0][0x28] ;  /* 0x00000a00ff017b82 */ /* 0x000fe20000000800 */
[----:B------:R-:W1:Y:S07]  /*0010*/  S2R R0, SR_TID.X ;  /* 0x0000000000007919 */ /* 0x000e6e0000002100 */
[----:B------:R-:W2:Y:S01]  /*0020*/  LDC.64 R2, c[0x0][0x220] ;  /* 0x00008800ff027b82 */ /* 0x000ea20000000a00 */
[----:B------:R-:W-:Y:S01]  /*0030*/  ULDC.64 UR4, c[0x0][0x208] ;  /* 0x0000820000047ab9 */ /* 0x000fe20000000a00 */
[----:B------:R-:W3:Y:S06]  /*0040*/  S2R R7, SR_CTAID.X ;  /* 0x0000000000077919 */ /* 0x000eec0000002500 */
[----:B------:R-:W4:Y:S08]  /*0050*/  LDC.64 R8, c[0x0][0x228] ;  /* 0x00008a00ff087b82 */ /* 0x000f300000000a00 */
[----:B------:R-:W5:Y:S01]  /*0060*/  LDC.64 R10, c[0x0][0x230] ;  /* 0x00008c00ff0a7b82 */ /* 0x000f620000000a00 */
[----:B-1----:R-:W-:-:S02]  /*0070*/  SHF.L.U32 R0, R0, 0x1, RZ ;  /* 0x0000000100007819 */ /* 0x002fc400000006ff */
[----:B---3--:R-:W-:Y:S02]  /*0080*/  SHF.R.S32.HI R5, RZ, 0x17, R7 ;  /* 0x00000017ff057819 */ /* 0x008fe40000011407 */
[----:B------:R-:W-:Y:S02]  /*0090*/  LOP3.LUT R0, R0, 0xfe, RZ, 0xc0, !PT ;  /* 0x000000fe00007812 */ /* 0x000fe400078ec0ff */
[----:B------:R-:W-:Y:S02]  /*00a0*/  SGXT R5, R5, 0x1 ;  /* 0x000000010505781a */ /* 0x000fe40000000200 */
[----:B------:R-:W-:Y:S02]  /*00b0*/  LEA R0, R7, R0, 0x8 ;  /* 0x0000000007007211 */ /* 0x000fe400078e40ff */
[----:B------:R-:W1:Y:S02]  /*00c0*/  LDC.64 R6, c[0x0][0x218] ;  /* 0x00008600ff067b82 */ /* 0x000e640000000a00 */
[----:B------:R-:W-:-:S04]  /*00d0*/  LEA.HI R5, R5, R0, RZ, 0x6 ;  /* 0x0000000005057211 */ /* 0x000fc800078f30ff */
[----:B------:R-:W-:-:S04]  /*00e0*/  LOP3.LUT R5, R5, 0xffffffc0, RZ, 0xc0, !PT ;  /* 0xffffffc005057812 */ /* 0x000fc800078ec0ff */
[----:B------:R-:W-:Y:S02]  /*00f0*/  IADD3 R13, R0, -R5, RZ ;  /* 0x80000005000d7210 */ /* 0x000fe40007ffe0ff */
[----:B------:R-:W3:Y:S03]  /*0100*/  LDC.64 R4, c[0x0][0x210] ;  /* 0x00008400ff047b82 */ /* 0x000ee60000000a00 */
[----:B--2---:R-:W-:-:S06]  /*0110*/  IMAD.WIDE R2, R13, 0x4, R2 ;  /* 0x000000040d027825 */ /* 0x004fcc00078e0202 */
[----:B------:R-:W2:Y:S01]  /*0120*/  LDG.E.EL.64 R2, desc[UR4][R2.64] ;  /* 0x0000000402027981 */ /* 0x000ea2000c2e1b00 */
[----:B-1----:R-:W-:-:S04]  /*0130*/  IMAD.WIDE R6, R13, 0x4, R6 ;  /* 0x000000040d067825 */ /* 0x002fc800078e0206 */
[C---:B----4-:R-:W-:Y:S02]  /*0140*/  IMAD.WIDE R8, R13.reuse, 0x4, R8 ;  /* 0x000000040d087825 */ /* 0x050fe400078e0208 */
[----:B------:R-:W4:Y:S02]  /*0150*/  LDG.E.EL.64 R6, desc[UR4][R6.64] ;  /* 0x0000000406067981 */ /* 0x000f24000c2e1b00 */
[----:B-----5:R-:W-:Y:S02]  /*0160*/  IMAD.WIDE R10, R13, 0x4, R10 ;  /* 0x000000040d0a7825 */ /* 0x020fe400078e020a */
[----:B------:R-:W5:Y:S02]  /*0170*/  LDG.E.EL.64 R8, desc[UR4][R8.64] ;  /* 0x0000000408087981 */ /* 0x000f64000c2e1b00 */
[----:B---3--:R-:W-:Y:S02]  /*0180*/  IMAD.WIDE R4, R0, 0x4, R4 ;  /* 0x0000000400047825 */ /* 0x008fe400078e0204 */
[----:B------:R-:W5:Y:S04]  /*0190*/  LDG.E.EL.64 R10, desc[UR4][R10.64] ;  /* 0x000000040a0a7981 */ /* 0x000f68000c2e1b00 */
[----:B------:R-:W4:Y:S01]  /*01a0*/  LDG.E.64 R4, desc[UR4][R4.64] ;  /* 0x0000000404047981 */ /* 0x000f22000c1e1b00 */
[----:B------:R-:W-:Y:S01]  /*01b0*/  HFMA2.MMA R14, -RZ, RZ, 1.625, 0 ;  /* 0x3e800000ff0e7435 */ /* 0x000fe200000001ff */
[----:B--2---:R-:W-:Y:S01]  /*01c0*/  FADD R2, R2, 0.0010000000474974513054 ;  /* 0x3a83126f02027421 */ /* 0x004fe20000000000 */
[----:B------:R-:W-:-:S03]  /*01d0*/  FADD R3, R3, 0.0010000000474974513054 ;  /* 0x3a83126f03037421 */ /* 0x000fc60000000000 */
[----:B------:R-:W1:Y:S08]  /*01e0*/  MUFU.SQRT R12, R2 ;  /* 0x00000002000c7308 */ /* 0x000e700000002000 */
[----:B------:R2:W3:Y:S01]  /*01f0*/  MUFU.SQRT R13, R3 ;  /* 0x00000003000d7308 */ /* 0x0004e20000002000 */
[C---:B-1----:R-:W-:Y:S02]  /*0200*/  FSETP.GT.AND P0, PT, R12.reuse, 8.50705917302346158658e+37, PT ;  /* 0x7e8000000c00780b */ /* 0x042fe40003f04000 */
[----:B------:R-:W-:Y:S01]  /*0210*/  FSETP.GEU.AND P2, PT, R12, 1.175494350822287508e-38, PT ;  /* 0x008000000c00780b */ /* 0x000fe20003f4e000 */
[----:B--2---:R-:W1:Y:S01]  /*0220*/  LDC.64 R2, c[0x0][0x238] ;  /* 0x00008e00ff027b82 */ /* 0x004e620000000a00 */
[----:B---3--:R-:W-:-:S02]  /*0230*/  FSETP.GT.AND P1, PT, R13, 8.50705917302346158658e+37, PT ;  /* 0x7e8000000d00780b */ /* 0x008fc40003f24000 */
[----:B------:R-:W-:-:S07]  /*0240*/  FSETP.GEU.AND P3, PT, R13, 1.175494350822287508e-38, PT ;  /* 0x008000000d00780b */ /* 0x000fce0003f6e000 */
[----:B------:R-:W-:-:S04]  /*0250*/  @P0 FMUL R12, R12, 0.25 ;  /* 0x3e8000000c0c0820 */ /* 0x000fc80000400000 */
[----:B------:R-:W-:Y:S01]  /*0260*/  @!P2 FMUL R12, R12, 16777216 ;  /* 0x4b8000000c0ca820 */ /* 0x000fe20000400000 */
[----:B------:R-:W-:-:S04]  /*0270*/  @P1 FMUL R13, R13, 0.25 ;  /* 0x3e8000000d0d1820 */ /* 0x000fc80000400000 */
[----:B------:R-:W-:Y:S01]  /*0280*/  @!P3 FMUL R13, R13, 16777216 ;  /* 0x4b8000000d0db820 */ /* 0x000fe20000400000 */
[----:B------:R-:W2:Y:S01]  /*0290*/  MUFU.RCP R12, R12 ;  /* 0x0000000c000c7308 */ /* 0x000ea20000001000 */
[----:B------:R-:W-:-:S07]  /*02a0*/  FSEL R15, R14, 1, P0 ;  /* 0x3f8000000e0f7808 */ /* 0x000fce0000000000 */
[----:B------:R-:W3:Y:S01]  /*02b0*/  MUFU.RCP R13, R13 ;  /* 0x0000000d000d7308 */ /* 0x000ee20000001000 */
[----:B------:R-:W-:Y:S01]  /*02c0*/  FSEL R14, R14, 1, P1 ;  /* 0x3f8000000e0e7808 */ /* 0x000fe20000800000 */
[----:B------:R-:W-:-:S04]  /*02d0*/  @!P2 FMUL R15, R15, 16777216 ;  /* 0x4b8000000f0fa820 */ /* 0x000fc80000400000 */
[----:B------:R-:W-:Y:S01]  /*02e0*/  @!P3 FMUL R14, R14, 16777216 ;  /* 0x4b8000000e0eb820 */ /* 0x000fe20000400000 */
[----:B----4-:R-:W-:Y:S01]  /*02f0*/  FADD R5, R5, -R7 ;  /* 0x8000000705057221 */ /* 0x010fe20000000000 */
[----:B------:R-:W-:Y:S01]  /*0300*/  FADD R4, R4, -R6 ;  /* 0x8000000604047221 */ /* 0x000fe20000000000 */
[----:B--2---:R-:W-:Y:S01]  /*0310*/  FMUL R15, R12, R15 ;  /* 0x0000000f0c0f7220 */ /* 0x004fe20000400000 */
[----:B---3--:R-:W-:-:S03]  /*0320*/  FMUL R14, R13, R14 ;  /* 0x0000000e0d0e7220 */ /* 0x008fc60000400000 */
[----:B------:R-:W-:Y:S01]  /*0330*/  FMUL R15, R4, R15 ;  /* 0x0000000f040f7220 */ /* 0x000fe20000400000 */
[----:B------:R-:W-:-:S03]  /*0340*/  FMUL R14, R5, R14 ;  /* 0x0000000e050e7220 */ /* 0x000fc60000400000 */
[----:B-----5:R-:W-:Y:S01]  /*0350*/  FFMA R8, R8, R15, R10 ;  /* 0x0000000f08087223 */ /* 0x020fe2000000000a */
[----:B------:R-:W-:-:S04]  /*0360*/  FFMA R9, R9, R14, R11 ;  /* 0x0000000e09097223 */ /* 0x000fc8000000000b */
[----:B------:R-:W-:Y:S02]  /*0370*/  FSETP.GEU.AND P0, PT, R8, RZ, PT ;  /* 0x000000ff0800720b */ /* 0x000fe40003f0e000 */
[C---:B------:R-:W-:Y:S01]  /*0380*/  FSETP.GEU.AND P1, PT, R9.reuse, RZ, PT ;  /* 0x000000ff0900720b */ /* 0x040fe20003f2e000 */
[----:B-1----:R-:W-:Y:S01]  /*0390*/  IMAD.WIDE R2, R0, 0x4, R2 ;  /* 0x0000000400027825 */ /* 0x002fe200078e0202 */
[----:B------:R-:W-:Y:S02]  /*03a0*/  FSEL R8, R8, RZ, P0 ;  /* 0x000000ff08087208 */ /* 0x000fe40000000000 */
[----:B------:R-:W-:-:S05]  /*03b0*/  FSEL R9, R9, RZ, P1 ;  /* 0x000000ff09097208 */ /* 0x000fca0000800000 */
[----:B------:R-:W-:Y:S01]  /*03c0*/  STG.E.64 desc[UR4][R2.64], R8 ;  /* 0x0000000802007986 */ /* 0x000fe2000c101b04 */
[----:B------:R-:W-:Y:S05]  /*03d0*/  EXIT ;  /* 0x000000000000794d */ /* 0x000fea0003800000 */
.L_x_0:
[----:B------:R-:W-:-:S00]  /*03e0*/  BRA `(.L_x_0) ;  /* 0xfffffffc00fc7947 */ /* 0x000fc0000383ffff */
[----:B------:R-:W-:-:S00]  /*03f0*/  NOP ;  /* 0x0000000000007918 */ /* 0x000fc00000000000 */
        /* <DEDUP_REMOVED lines=8> */
.L_x_1:


//--------------------- .nv.global.init           --------------------------
	.section	.nv.global.init,"aw",@progbits
.nv.global.init:
	.type		_$_str,@object
	.size		_$_str,(_$_str_$_2 - _$_str)
_$_str:
        /*0000*/ 	.byte	0x5f, 0x5f, 0x43, 0x55, 0x44, 0x41, 0x5f, 0x46, 0x54, 0x5a, 0x00
	.type		_$_str_$_2,@object
	.size		_$_str_$_2,(.L_1 - _$_str_$_2)
_$_str_$_2:
        /*000b*/ 	.byte	0x5f, 0x5f, 0x43, 0x55, 0x44, 0x41, 0x5f, 0x50, 0x52, 0x45, 0x43, 0x5f, 0x53, 0x51, 0x52, 0x54
        /*001b*/ 	.byte	0x00
.L_1:


//--------------------- .nv.constant0.triton_poi_fused__native_batch_norm_legit_no_training_relu_5 --------------------------
	.section	.nv.constant0.triton_poi_fused__native_batch_norm_legit_no_training_relu_5,"a",@progbits
	.sectionflags	@""
	.align	4
.nv.constant0.triton_poi_fused__native_batch_norm_legit_no_training_relu_5:
	.zero		580
